//
// Generated by NVIDIA NVVM Compiler
//
// Compiler Build ID: CL-36424714
// Cuda compilation tools, release 13.0, V13.0.88
// Based on NVVM 20.0.0
//

.version 9.0
.target sm_100
.address_size 64

	// .globl	_Z7Add0001Pfii

.visible .entry _Z7Add0001Pfii(
	.param .u64 .ptr .align 1 _Z7Add0001Pfii_param_0,
	.param .u32 _Z7Add0001Pfii_param_1,
	.param .u32 _Z7Add0001Pfii_param_2
)
{
	.reg .pred 	%p<4>;
	.reg .b32 	%r<7>;
	.reg .b32 	%f<3>;
	.reg .b64 	%rd<5>;
	.reg .b64 	%fd<4>;

	ld.param.u64 	%rd1, [_Z7Add0001Pfii_param_0];
	ld.param.u32 	%r3, [_Z7Add0001Pfii_param_1];
	ld.param.u32 	%r4, [_Z7Add0001Pfii_param_2];
	mov.u32 	%r1, %ctaid.x;
	setp.ge.u32 	%p1, %r1, %r3;
	mov.u32 	%r2, %ctaid.y;
	setp.ge.u32 	%p2, %r2, %r4;
	or.pred  	%p3, %p1, %p2;
	@%p3 bra 	$L__BB0_2;
	cvta.to.global.u64 	%rd2, %rd1;
	mov.u32 	%r5, %nctaid.x;
	mad.lo.s32 	%r6, %r2, %r5, %r1;
	mul.wide.s32 	%rd3, %r6, 4;
	add.s64 	%rd4, %rd2, %rd3;
	ld.global.f32 	%f1, [%rd4];
	cvt.f64.f32 	%fd1, %f1;
	cvt.rn.f64.u32 	%fd2, %r1;
	fma.rn.f64 	%fd3, %fd2, 0d3F50624DD2F1A9FC, %fd1;
	cvt.rn.f32.f64 	%f2, %fd3;
	st.global.f32 	[%rd4], %f2;
$L__BB0_2:
	ret;

}


// ===== COMPILED SASS (sm_100) =====

	.target	sm_100

	.elftype	@"ET_EXEC"


//--------------------- .note.nv.tkinfo           --------------------------
	.section	.note.nv.tkinfo,"",@"SHT_NOTE"
	.sectionflags	@"SHF_NOTE_NV_TKINFO"
	.tkinfo
        /*0018*/ 	.word	0x00000002
        /*0030*/ 	.string	""
        /*0030*/ 	.string	"ptxas"
        /*0030*/ 	.string	"Cuda compilation tools, release 13.0, V13.0.88"
        /*0030*/ 	.string	"Build cuda_13.0.r13.0/compiler.36424714_0"
        /*0030*/ 	.string	"-arch sm_100 -m 64 "



//--------------------- .note.nv.cuinfo           --------------------------
	.section	.note.nv.cuinfo,"",@"SHT_NOTE"
	.sectionflags	@"SHF_NOTE_NV_CUINFO"
        /*0018*/ 	.short	0x0002
        /*001a*/ 	.short	0x0064
        /*001c*/ 	.short	0x0082
	.zero		2


//--------------------- .nv.info                  --------------------------
	.section	.nv.info,"",@"SHT_CUDA_INFO"
	.align	4


	//----- nvinfo : EIATTR_REGCOUNT
	.align		4
        /*0000*/ 	.byte	0x04, 0x2f
        /*0002*/ 	.short	(.L_1 - .L_0)
	.align		4
.L_0:
        /*0004*/ 	.word	index@(_Z7Add0001Pfii)
        /*0008*/ 	.word	0x0000000a


	//----- nvinfo : EIATTR_FRAME_SIZE
	.align		4
.L_1:
        /*000c*/ 	.byte	0x04, 0x11
        /*000e*/ 	.short	(.L_3 - .L_2)
	.align		4
.L_2:
        /*0010*/ 	.word	index@(_Z7Add0001Pfii)
        /*0014*/ 	.word	0x00000000


	//----- nvinfo : EIATTR_MIN_STACK_SIZE
	.align		4
.L_3:
        /*0018*/ 	.byte	0x04, 0x12
        /*001a*/ 	.short	(.L_5 - .L_4)
	.align		4
.L_4:
        /*001c*/ 	.word	index@(_Z7Add0001Pfii)
        /*0020*/ 	.word	0x00000000
.L_5:


//--------------------- .nv.compat                --------------------------
	.section	.nv.compat,"",@"SHT_CUDA_COMPAT_INFO"
	.align	4
        /*0000*/ 	.byte	0x02, 0x09, 0x00, 0x00, 0x02, 0x02, 0x01, 0x00, 0x02, 0x05, 0x05, 0x00, 0x03, 0x07, 0x01, 0x01
        /*0010*/ 	.byte	0x02, 0x03, 0x00, 0x00, 0x02, 0x06, 0x01, 0x00, 0x04, 0x0b, 0x08, 0x00, 0x01, 0x00, 0x00, 0x00
        /*0020*/ 	.byte	0x00, 0x00, 0x00, 0x00


//--------------------- .nv.info._Z7Add0001Pfii   --------------------------
	.section	.nv.info._Z7Add0001Pfii,"",@"SHT_CUDA_INFO"
	.sectionflags	@""
	.align	4


	//----- nvinfo : EIATTR_CUDA_API_VERSION
	.align		4
        /*0000*/ 	.byte	0x04, 0x37
        /*0002*/ 	.short	(.L_7 - .L_6)
.L_6:
        /*0004*/ 	.word	0x00000082


	//----- nvinfo : EIATTR_KPARAM_INFO
	.align		4
.L_7:
        /*0008*/ 	.byte	0x04, 0x17
        /*000a*/ 	.short	(.L_9 - .L_8)
.L_8:
        /*000c*/ 	.word	0x00000000
        /*0010*/ 	.short	0x0002
        /*0012*/ 	.short	0x000c
        /*0014*/ 	.byte	0x00, 0xf0, 0x11, 0x00


	//----- nvinfo : EIATTR_KPARAM_INFO
	.align		4
.L_9:
        /*0018*/ 	.byte	0x04, 0x17
        /*001a*/ 	.short	(.L_11 - .L_10)
.L_10:
        /*001c*/ 	.word	0x00000000
        /*0020*/ 	.short	0x0001
        /*0022*/ 	.short	0x0008
        /*0024*/ 	.byte	0x00, 0xf0, 0x11, 0x00


	//----- nvinfo : EIATTR_KPARAM_INFO
	.align		4
.L_11:
        /*0028*/ 	.byte	0x04, 0x17
        /*002a*/ 	.short	(.L_13 - .L_12)
.L_12:
        /*002c*/ 	.word	0x00000000
        /*0030*/ 	.short	0x0000
        /*0032*/ 	.short	0x0000
        /*0034*/ 	.byte	0x00, 0xf5, 0x21, 0x00


	//----- nvinfo : EIATTR_SPARSE_MMA_MASK
	.align		4
.L_13:
        /*0038*/ 	.byte	0x03, 0x50
        /*003a*/ 	.short	0x0000


	//----- nvinfo : EIATTR_MAXREG_COUNT
	.align		4
        /*003c*/ 	.byte	0x03, 0x1b
        /*003e*/ 	.short	0x00ff


	//----- nvinfo : EIATTR_MERCURY_ISA_VERSION
	.align		4
        /*0040*/ 	.byte	0x03, 0x5f
        /*0042*/ 	.short	0x0101


	//----- nvinfo : EIATTR_VRC_CTA_INIT_COUNT
	.align		4
        /*0044*/ 	.byte	0x02, 0x4a
	.zero		1
	.zero		1


	//----- nvinfo : EIATTR_EXIT_INSTR_OFFSETS
	.align		4
        /*0048*/ 	.byte	0x04, 0x1c
        /*004a*/ 	.short	(.L_15 - .L_14)


	//   ....[0]....
.L_14:
        /*004c*/ 	.word	0x00000060


	//   ....[1]....
        /*0050*/ 	.word	0x00000140


	//----- nvinfo : EIATTR_CBANK_PARAM_SIZE
	.align		4
.L_15:
        /*0054*/ 	.byte	0x03, 0x19
        /*0056*/ 	.short	0x0010


	//----- nvinfo : EIATTR_PARAM_CBANK
	.align		4
        /*0058*/ 	.byte	0x04, 0x0a
        /*005a*/ 	.short	(.L_17 - .L_16)
	.align		4
.L_16:
        /*005c*/ 	.word	index@(.nv.constant0._Z7Add0001Pfii)
        /*0060*/ 	.short	0x0380
        /*0062*/ 	.short	0x0010


	//----- nvinfo : EIATTR_SW_WAR
	.align		4
.L_17:
        /*0064*/ 	.byte	0x04, 0x36
        /*0066*/ 	.short	(.L_19 - .L_18)
.L_18:
        /*0068*/ 	.word	0x00000008
.L_19:


//--------------------- .nv.callgraph             --------------------------
	.section	.nv.callgraph,"",@"SHT_CUDA_CALLGRAPH"
	.align	4
	.sectionentsize	8
	.align		4
        /*0000*/ 	.word	0x00000000
	.align		4
        /*0004*/ 	.word	0xffffffff
	.align		4
        /*0008*/ 	.word	0x00000000
	.align		4
        /*000c*/ 	.word	0xfffffffe
	.align		4
        /*0010*/ 	.word	0x00000000
	.align		4
        /*0014*/ 	.word	0xfffffffd
	.align		4
        /*0018*/ 	.word	0x00000000
	.align		4
        /*001c*/ 	.word	0xfffffffc


//--------------------- .text._Z7Add0001Pfii      --------------------------
	.section	.text._Z7Add0001Pfii,"ax",@progbits
	.align	128
        .global         _Z7Add0001Pfii
        .type           _Z7Add0001Pfii,@function
        .size           _Z7Add0001Pfii,(.L_x_1 - _Z7Add0001Pfii)
        .other          _Z7Add0001Pfii,@"STO_CUDA_ENTRY STV_DEFAULT"
_Z7Add0001Pfii:
.text._Z7Add0001Pfii:
[----:B------:R-:W-:Y:S01]  /*0000*/  LDC R1, c[0x0][0x37c] ;  /* 0x0000df00ff017b82 */ /* 0x000fe20000000800 */
[----:B------:R-:W0:Y:S07]  /*0010*/  S2R R0, SR_CTAID.Y ;  /* 0x0000000000007919 */ /* 0x000e2e0000002600 */
[----:B------:R-:W0:Y:S08]  /*0020*/  LDC.64 R2, c[0x0][0x388] ;  /* 0x0000e200ff027b82 */ /* 0x000e300000000a00 */
[----:B------:R-:W1:Y:S01]  /*0030*/  S2UR UR6, SR_CTAID.X ;  /* 0x00000000000679c3 */ /* 0x000e620000002500 */
[----:B0-----:R-:W-:-:S04]  /*0040*/  ISETP.GE.U32.AND P0, PT, R0, R3, PT ;  /* 0x000000030000720c */ /* 0x001fc80003f06070 */
[----:B-1----:R-:W-:-:S13]  /*0050*/  ISETP.LE.U32.OR P0, PT, R2, UR6, P0 ;  /* 0x0000000602007c0c */ /* 0x002fda0008703470 */
[----:B------:R-:W-:Y:S05]  /*0060*/  @P0 EXIT ;  /* 0x000000000000094d */ /* 0x000fea0003800000 */
[----:B------:R-:W0:Y:S01]  /*0070*/  LDC R5, c[0x0][0x370] ;  /* 0x0000dc00ff057b82 */ /* 0x000e220000000800 */
[----:B------:R-:W1:Y:S07]  /*0080*/  LDCU.64 UR4, c[0x0][0x358] ;  /* 0x00006b00ff0477ac */ /* 0x000e6e0008000a00 */
[----:B------:R-:W2:Y:S01]  /*0090*/  LDC.64 R2, c[0x0][0x380] ;  /* 0x0000e000ff027b82 */ /* 0x000ea20000000a00 */
[----:B0-----:R-:W-:-:S04]  /*00a0*/  IMAD R5, R0, R5, UR6 ;  /* 0x0000000600057e24 */ /* 0x001fc8000f8e0205 */
[----:B--2---:R-:W-:-:S05]  /*00b0*/  IMAD.WIDE R2, R5, 0x4, R2 ;  /* 0x0000000405027825 */ /* 0x004fca00078e0202 */
[----:B-1----:R-:W2:Y:S01]  /*00c0*/  LDG.E R0, desc[UR4][R2.64] ;  /* 0x0000000402007981 */ /* 0x002ea2000c1e1900 */
[----:B------:R-:W-:Y:S01]  /*00d0*/  I2F.F64.U32 R6, UR6 ;  /* 0x0000000600067d12 */ /* 0x000fe20008201800 */
[----:B------:R-:W-:Y:S01]  /*00e0*/  UMOV UR6, 0xd2f1a9fc ;  /* 0xd2f1a9fc00067882 */ /* 0x000fe20000000000 */
[----:B------:R-:W-:-:S06]  /*00f0*/  UMOV UR7, 0x3f50624d ;  /* 0x3f50624d00077882 */ /* 0x000fcc0000000000 */
[----:B--2---:R-:W0:Y:S02]  /*0100*/  F2F.F64.F32 R4, R0 ;  /* 0x0000000000047310 */ /* 0x004e240000201800 */
[----:B0-----:R-:W-:-:S10]  /*0110*/  DFMA R4, R6, UR6, R4 ;  /* 0x0000000606047c2b */ /* 0x001fd40008000004 */
[----:B------:R-:W0:Y:S02]  /*0120*/  F2F.F32.F64 R5, R4 ;  /* 0x0000000400057310 */ /* 0x000e240000301000 */
[----:B0-----:R-:W-:Y:S01]  /*0130*/  STG.E desc[UR4][R2.64], R5 ;  /* 0x0000000502007986 */ /* 0x001fe2000c101904 */
[----:B------:R-:W-:Y:S05]  /*0140*/  EXIT ;  /* 0x000000000000794d */ /* 0x000fea0003800000 */
.L_x_0:
[----:B------:R-:W-:-:S00]  /*0150*/  BRA `(.L_x_0) ;  /* 0xfffffffc00fc7947 */ /* 0x000fc0000383ffff */
[----:B------:R-:W-:-:S00]  /*0160*/  NOP ;  /* 0x0000000000007918 */ /* 0x000fc00000000000 */
        /* <DEDUP_REMOVED lines=9> */
.L_x_1:


//--------------------- .nv.shared.reserved.0     --------------------------
	.section	.nv.shared.reserved.0,"aw",@nobits
	.weak		__nv_reservedSMEM_offset_0_alias
	.size		__nv_reservedSMEM_offset_0_alias, 0, 64
	.other		__nv_reservedSMEM_offset_0_alias,@"STO_CUDA_RESERVED_SHARED STV_DEFAULT"
__nv_reservedSMEM_offset_0_alias:
	.zero		0
	.zero		64


//--------------------- .nv.constant0._Z7Add0001Pfii --------------------------
	.section	.nv.constant0._Z7Add0001Pfii,"a",@progbits
	.sectionflags	@""
	.align	4
.nv.constant0._Z7Add0001Pfii:
	.zero		912


//--------------------- SYMBOLS --------------------------

	.type		.nv.reservedSmem.offset0,@object
	.size		.nv.reservedSmem.offset0,0x4
